	.headerflags	@"EF_CUDA_TEXMODE_UNIFIED EF_CUDA_64BIT_ADDRESS EF_CUDA_ACCELERATORS EF_CUDA_SM90 EF_CUDA_VIRTUAL_SM(EF_CUDA_SM90)"
	.elftype	@"ET_EXEC"


//--------------------- .nv.info                  --------------------------
	.section	.nv.info,"",@"SHT_CUDA_INFO"
	.align	4


	//----- nvinfo : EIATTR_REGCOUNT
	.align		4
        /*0000*/ 	.byte	0x04, 0x2f
        /*0002*/ 	.short	(.L_3 - .L_2)
	.align		4
.L_2:
        /*0004*/ 	.word	index@(triton_poi_fused__native_batch_norm_legit_no_training_add_constant_pad_nd_30)
        /*0008*/ 	.word	0x0000001a


	//----- nvinfo : EIATTR_MIN_STACK_SIZE
	.align		4
.L_3:
        /*000c*/ 	.byte	0x04, 0x12
        /*000e*/ 	.short	(.L_5 - .L_4)
	.align		4
.L_4:
        /*0010*/ 	.word	index@(triton_poi_fused__native_batch_norm_legit_no_training_add_constant_pad_nd_30)
        /*0014*/ 	.word	0x00000000


	//----- nvinfo : EIATTR_FRAME_SIZE
	.align		4
.L_5:
        /*0018*/ 	.byte	0x04, 0x11
        /*001a*/ 	.short	(.L_7 - .L_6)
	.align		4
.L_6:
        /*001c*/ 	.word	index@(triton_poi_fused__native_batch_norm_legit_no_training_add_constant_pad_nd_30)
        /*0020*/ 	.word	0x00000000


	//----- nvinfo : EIATTR_MIN_STACK_SIZE
	.align		4
.L_7:
        /*0024*/ 	.byte	0x04, 0x12
        /*0026*/ 	.short	(.L_9 - .L_8)
	.align		4
.L_8:
        /*0028*/ 	.word	index@(triton_poi_fused__native_batch_norm_legit_no_training_add_constant_pad_nd_30)
        /*002c*/ 	.word	0x00000000
.L_9:


//--------------------- .nv.info.triton_poi_fused__native_batch_norm_legit_no_training_add_constant_pad_nd_30 --------------------------
	.section	.nv.info.triton_poi_fused__native_batch_norm_legit_no_training_add_constant_pad_nd_30,"",@"SHT_CUDA_INFO"
	.sectionflags	@""
	.align	4


	//----- nvinfo : EIATTR_CUDA_API_VERSION
	.align		4
        /*0000*/ 	.byte	0x04, 0x37
        /*0002*/ 	.short	(.L_11 - .L_10)
.L_10:
        /*0004*/ 	.word	0x0000007c


	//----- nvinfo : EIATTR_KPARAM_INFO
	.align		4
.L_11:
        /*0008*/ 	.byte	0x04, 0x17
        /*000a*/ 	.short	(.L_13 - .L_12)
.L_12:
        /*000c*/ 	.word	0x00000000
        /*0010*/ 	.short	0x0007
        /*0012*/ 	.short	0x0038
        /*0014*/ 	.byte	0x00, 0xf0, 0x11, 0x00


	//----- nvinfo : EIATTR_KPARAM_INFO
	.align		4
.L_13:
        /*0018*/ 	.byte	0x04, 0x17
        /*001a*/ 	.short	(.L_15 - .L_14)
.L_14:
        /*001c*/ 	.word	0x00000000
        /*0020*/ 	.short	0x0006
        /*0022*/ 	.short	0x0030
        /*0024*/ 	.byte	0x00, 0xf4, 0x21, 0x00


	//----- nvinfo : EIATTR_KPARAM_INFO
	.align		4
.L_15:
        /*0028*/ 	.byte	0x04, 0x17
        /*002a*/ 	.short	(.L_17 - .L_16)
.L_16:
        /*002c*/ 	.word	0x00000000
        /*0030*/ 	.short	0x0005
        /*0032*/ 	.short	0x0028
        /*0034*/ 	.byte	0x00, 0xf4, 0x21, 0x00


	//----- nvinfo : EIATTR_KPARAM_INFO
	.align		4
.L_17:
        /*0038*/ 	.byte	0x04, 0x17
        /*003a*/ 	.short	(.L_19 - .L_18)
.L_18:
        /*003c*/ 	.word	0x00000000
        /*0040*/ 	.short	0x0004
        /*0042*/ 	.short	0x0020
        /*0044*/ 	.byte	0x00, 0xf4, 0x21, 0x00


	//----- nvinfo : EIATTR_KPARAM_INFO
	.align		4
.L_19:
        /*0048*/ 	.byte	0x04, 0x17
        /*004a*/ 	.short	(.L_21 - .L_20)
.L_20:
        /*004c*/ 	.word	0x00000000
        /*0050*/ 	.short	0x0003
        /*0052*/ 	.short	0x0018
        /*0054*/ 	.byte	0x00, 0xf4, 0x21, 0x00


	//----- nvinfo : EIATTR_KPARAM_INFO
	.align		4
.L_21:
        /*0058*/ 	.byte	0x04, 0x17
        /*005a*/ 	.short	(.L_23 - .L_22)
.L_22:
        /*005c*/ 	.word	0x00000000
        /*0060*/ 	.short	0x0002
        /*0062*/ 	.short	0x0010
        /*0064*/ 	.byte	0x00, 0xf4, 0x21, 0x00


	//----- nvinfo : EIATTR_KPARAM_INFO
	.align		4
.L_23:
        /*0068*/ 	.byte	0x04, 0x17
        /*006a*/ 	.short	(.L_25 - .L_24)
.L_24:
        /*006c*/ 	.word	0x00000000
        /*0070*/ 	.short	0x0001
        /*0072*/ 	.short	0x0008
        /*0074*/ 	.byte	0x00, 0xf4, 0x21, 0x00


	//----- nvinfo : EIATTR_KPARAM_INFO
	.align		4
.L_25:
        /*0078*/ 	.byte	0x04, 0x17
        /*007a*/ 	.short	(.L_27 - .L_26)
.L_26:
        /*007c*/ 	.word	0x00000000
        /*0080*/ 	.short	0x0000
        /*0082*/ 	.short	0x0000
        /*0084*/ 	.byte	0x00, 0xf4, 0x21, 0x00


	//----- nvinfo : EIATTR_SPARSE_MMA_MASK
	.align		4
.L_27:
        /*0088*/ 	.byte	0x03, 0x50
        /*008a*/ 	.short	0x0000


	//----- nvinfo : EIATTR_MAXREG_COUNT
	.align		4
        /*008c*/ 	.byte	0x03, 0x1b
        /*008e*/ 	.short	0x00ff


	//----- nvinfo : EIATTR_EXIT_INSTR_OFFSETS
	.align		4
        /*0090*/ 	.byte	0x04, 0x1c
        /*0092*/ 	.short	(.L_29 - .L_28)


	//   ....[0]....
.L_28:
        /*0094*/ 	.word	0x00000700


	//   ....[1]....
        /*0098*/ 	.word	0x00000720


	//----- nvinfo : EIATTR_REQNTID
	.align		4
.L_29:
        /*009c*/ 	.byte	0x04, 0x10
        /*009e*/ 	.short	(.L_31 - .L_30)
.L_30:
        /*00a0*/ 	.word	0x00000080
        /*00a4*/ 	.word	0x00000001
        /*00a8*/ 	.word	0x00000001


	//----- nvinfo : EIATTR_CBANK_PARAM_SIZE
	.align		4
.L_31:
        /*00ac*/ 	.byte	0x03, 0x19
        /*00ae*/ 	.short	0x003c


	//----- nvinfo : EIATTR_PARAM_CBANK
	.align		4
        /*00b0*/ 	.byte	0x04, 0x0a
        /*00b2*/ 	.short	(.L_33 - .L_32)
	.align		4
.L_32:
        /*00b4*/ 	.word	index@(.nv.constant0.triton_poi_fused__native_batch_norm_legit_no_training_add_constant_pad_nd_30)
        /*00b8*/ 	.short	0x0210
        /*00ba*/ 	.short	0x003c


	//----- nvinfo : EIATTR_SW_WAR
	.align		4
.L_33:
        /*00bc*/ 	.byte	0x04, 0x36
        /*00be*/ 	.short	(.L_35 - .L_34)
.L_34:
        /*00c0*/ 	.word	0x00000008
.L_35:


//--------------------- .nv.callgraph             --------------------------
	.section	.nv.callgraph,"",@"SHT_CUDA_CALLGRAPH"
	.align	4
	.sectionentsize	8
	.align		4
        /*0000*/ 	.word	0x00000000
	.align		4
        /*0004*/ 	.word	0xffffffff
	.align		4
        /*0008*/ 	.word	0x00000000
	.align		4
        /*000c*/ 	.word	0xfffffffe
	.align		4
        /*0010*/ 	.word	0x00000000
	.align		4
        /*0014*/ 	.word	0xfffffffd
	.align		4
        /*0018*/ 	.word	0x00000000
	.align		4
        /*001c*/ 	.word	0xfffffffc


//--------------------- .nv.constant4             --------------------------
	.section	.nv.constant4,"a",@progbits
	.align	8
	.align		8
.nv.constant4:
        /*0000*/ 	.dword	_$_str
	.align		8
        /*0008*/ 	.dword	_$_str_$_2


//--------------------- .text.triton_poi_fused__native_batch_norm_legit_no_training_add_constant_pad_nd_30 --------------------------
	.section	.text.triton_poi_fused__native_batch_norm_legit_no_training_add_constant_pad_nd_30,"ax",@progbits
	.align	128
        .global         triton_poi_fused__native_batch_norm_legit_no_training_add_constant_pad_nd_30
        .type           triton_poi_fused__native_batch_norm_legit_no_training_add_constant_pad_nd_30,@function
        .size           triton_poi_fused__native_batch_norm_legit_no_training_add_constant_pad_nd_30,(.L_x_1 - triton_poi_fused__native_batch_norm_legit_no_training_add_constant_pad_nd_30)
        .other          triton_poi_fused__native_batch_norm_legit_no_training_add_constant_pad_nd_30,@"STO_CUDA_ENTRY STV_DEFAULT"
triton_poi_fused__native_batch_norm_legit_no_training_add_constant_pad_nd_30:
.text.triton_poi_fused__native_batch_norm_legit_no_training_add_constant_pad_nd_30:
[----:B------:R-:W0:Y:S01]  /*0000*/  LDC R1, c[0x0][0x28] ;  /* 0x00000a00ff017b82 */ /* 0x000e220000000800 */
[----:B------:R-:W1:Y:S01]  /*0010*/  S2R R0, SR_TID.X ;  /* 0x0000000000007919 */ /* 0x000e620000002100 */
[----:B------:R-:W-:-:S06]  /*0020*/  ULDC.64 UR4, c[0x0][0x208] ;  /* 0x0000820000047ab9 */ /* 0x000fcc0000000a00 */
[----:B------:R-:W2:Y:S01]  /*0030*/  LDC.64 R12, c[0x0][0x220] ;  /* 0x00008800ff0c7b82 */ /* 0x000ea20000000a00 */
[----:B------:R-:W-:Y:S01]  /*0040*/  ULDC.64 UR6, c[0x0][0x218] ;  /* 0x0000860000067ab9 */ /* 0x000fe20000000a00 */
[----:B------:R-:W3:Y:S06]  /*0050*/  S2R R3, SR_CTAID.X ;  /* 0x0000000000037919 */ /* 0x000eec0000002500 */
[----:B------:R-:W4:Y:S01]  /*0060*/  LDC.64 R14, c[0x0][0x238] ;  /* 0x00008e00ff0e7b82 */ /* 0x000f220000000a00 */
[----:B-1----:R-:W-:-:S05]  /*0070*/  IMAD.SHL.U32 R0, R0, 0x2, RZ ;  /* 0x0000000200007824 */ /* 0x002fca00078e00ff */
[----:B------:R-:W-:-:S05]  /*0080*/  LOP3.LUT R0, R0, 0xfe, RZ, 0xc0, !PT ;  /* 0x000000fe00007812 */ /* 0x000fca00078ec0ff */
[----:B---3--:R-:W-:-:S04]  /*0090*/  IMAD R0, R3, 0x100, R0 ;  /* 0x0000010003007824 */ /* 0x008fc800078e0200 */
[----:B------:R-:W-:-:S04]  /*00a0*/  IMAD.HI R4, R0, 0x2aaaaaab, RZ ;  /* 0x2aaaaaab00047827 */ /* 0x000fc800078e02ff */
[----:B------:R-:W-:Y:S01]  /*00b0*/  IMAD.HI R2, R0, 0x38e38e39, RZ ;  /* 0x38e38e3900027827 */ /* 0x000fe200078e02ff */
[----:B------:R-:W-:-:S04]  /*00c0*/  SHF.R.U32.HI R5, RZ, 0x1f, R4 ;  /* 0x0000001fff057819 */ /* 0x000fc80000011604 */
[----:B------:R-:W-:Y:S02]  /*00d0*/  SHF.R.U32.HI R3, RZ, 0x1f, R2 ;  /* 0x0000001fff037819 */ /* 0x000fe40000011602 */
[----:B------:R-:W-:Y:S02]  /*00e0*/  LEA.HI.SX32 R7, R4, R5, 0x1c ;  /* 0x0000000504077211 */ /* 0x000fe400078fe2ff */
[----:B------:R-:W-:-:S03]  /*00f0*/  LEA.HI.SX32 R9, R2, R3, 0x18 ;  /* 0x0000000302097211 */ /* 0x000fc600078fc2ff */
[----:B------:R-:W-:-:S04]  /*0100*/  IMAD.HI R4, R7, 0x2aaaaaab, RZ ;  /* 0x2aaaaaab07047827 */ /* 0x000fc800078e02ff */
[----:B------:R-:W-:Y:S01]  /*0110*/  IMAD.HI R2, R9, 0x2aaaaaab, RZ ;  /* 0x2aaaaaab09027827 */ /* 0x000fe200078e02ff */
[----:B------:R-:W-:-:S03]  /*0120*/  SHF.R.U32.HI R5, RZ, 0x1, R4 ;  /* 0x00000001ff057819 */ /* 0x000fc60000011604 */
[----:B------:R-:W-:Y:S01]  /*0130*/  IMAD R8, R7, -0x60, R0 ;  /* 0xffffffa007087824 */ /* 0x000fe200078e0200 */
[----:B------:R-:W-:Y:S02]  /*0140*/  SHF.R.U32.HI R3, RZ, 0x1, R2 ;  /* 0x00000001ff037819 */ /* 0x000fe40000011602 */
[----:B------:R-:W-:Y:S02]  /*0150*/  LEA.HI R4, R4, R5, RZ, 0x1 ;  /* 0x0000000504047211 */ /* 0x000fe400078f08ff */
[----:B------:R-:W-:-:S03]  /*0160*/  LEA.HI R2, R2, R3, RZ, 0x1 ;  /* 0x0000000302027211 */ /* 0x000fc600078f08ff */
[----:B------:R-:W-:Y:S02]  /*0170*/  IMAD R3, R4, -0xc, R7 ;  /* 0xfffffff404037824 */ /* 0x000fe400078e0207 */
[----:B------:R-:W-:Y:S01]  /*0180*/  IMAD R10, R2, -0xc, R9 ;  /* 0xfffffff4020a7824 */ /* 0x000fe200078e0209 */
[----:B------:R-:W1:Y:S01]  /*0190*/  LDC.64 R4, c[0x0][0x228] ;  /* 0x00008a00ff047b82 */ /* 0x000e620000000a00 */
[----:B------:R-:W-:Y:S02]  /*01a0*/  VIADD R3, R3, 0xfffffffe ;  /* 0xfffffffe03037836 */ /* 0x000fe40000000000 */
[----:B------:R-:W-:-:S05]  /*01b0*/  VIADD R2, R10, 0xfffffffe ;  /* 0xfffffffe0a027836 */ /* 0x000fca0000000000 */
[----:B------:R-:W-:-:S04]  /*01c0*/  LOP3.LUT R2, R2, R3, RZ, 0xfc, !PT ;  /* 0x0000000302027212 */ /* 0x000fc800078efcff */
[----:B------:R-:W-:Y:S02]  /*01d0*/  ISETP.GE.U32.AND P0, PT, R2, 0x8, PT ;  /* 0x000000080200780c */ /* 0x000fe40003f06070 */
[----:B------:R-:W-:Y:S02]  /*01e0*/  CS2R R2, SRZ ;  /* 0x0000000000027805 */ /* 0x000fe4000001ff00 */
[----:B------:R-:W-:Y:S01]  /*01f0*/  ISETP.LT.AND P1, PT, R0, 0xd800, !P0 ;  /* 0x0000d8000000780c */ /* 0x000fe20004721270 */
[----:B-1----:R-:W-:-:S12]  /*0200*/  IMAD.WIDE R4, R8, 0x4, R4 ;  /* 0x0000000408047825 */ /* 0x002fd800078e0204 */
[----:B------:R1:W3:Y:S01]  /*0210*/  @P1 LDG.E.EL.64 R2, desc[UR4][R4.64] ;  /* 0x0000000404021981 */ /* 0x0002e2000c2e1b00 */
[----:B------:R-:W-:-:S04]  /*0220*/  IMAD.HI R6, R0, 0x4bda12f7, RZ ;  /* 0x4bda12f700067827 */ /* 0x000fc800078e02ff */
[----:B------:R-:W-:Y:S01]  /*0230*/  IMAD R9, R9, -0x480, R0 ;  /* 0xfffffb8009097824 */ /* 0x000fe200078e0200 */
[----:B------:R-:W-:Y:S01]  /*0240*/  SHF.R.U32.HI R7, RZ, 0x1f, R6 ;  /* 0x0000001fff077819 */ /* 0x000fe20000011606 */
[----:B--2---:R-:W-:-:S03]  /*0250*/  IMAD.WIDE R12, R8, 0x4, R12 ;  /* 0x00000004080c7825 */ /* 0x004fc600078e020c */
[----:B------:R-:W-:Y:S01]  /*0260*/  LEA.HI.SX32 R7, R6, R7, 0x14 ;  /* 0x0000000706077211 */ /* 0x000fe200078fa2ff */
[----:B------:R-:W-:Y:S01]  /*0270*/  IMAD R6, R10, 0x300, RZ ;  /* 0x000003000a067824 */ /* 0x000fe200078e02ff */
[----:B-1----:R-:W-:Y:S01]  /*0280*/  CS2R R4, SRZ ;  /* 0x0000000000047805 */ /* 0x002fe2000001ff00 */
[----:B------:R-:W1:Y:S02]  /*0290*/  LDC.64 R10, c[0x0][0x230] ;  /* 0x00008c00ff0a7b82 */ /* 0x000e640000000a00 */
[----:B------:R-:W-:-:S03]  /*02a0*/  IMAD R7, R7, 0x1800, RZ ;  /* 0x0000180007077824 */ /* 0x000fc600078e02ff */
[----:B------:R2:W5:Y:S02]  /*02b0*/  @P1 LDG.E.EL.64 R4, desc[UR4][R12.64] ;  /* 0x000000040c041981 */ /* 0x000564000c2e1b00 */
[--C-:B------:R-:W-:Y:S02]  /*02c0*/  SHF.R.S32.HI R17, RZ, 0x1f, R7.reuse ;  /* 0x0000001fff117819 */ /* 0x100fe40000011407 */
[----:B------:R-:W-:Y:S02]  /*02d0*/  IADD3 R7, P2, P3, R6, R9, R7 ;  /* 0x0000000906077210 */ /* 0x000fe40007b5e007 */
[----:B------:R-:W-:Y:S02]  /*02e0*/  SHF.R.S32.HI R9, RZ, 0x1f, R9 ;  /* 0x0000001fff097819 */ /* 0x000fe40000011409 */
[----:B------:R-:W-:Y:S01]  /*02f0*/  SHF.R.S32.HI R6, RZ, 0x1f, R6 ;  /* 0x0000001fff067819 */ /* 0x000fe20000011406 */
[----:B------:R-:W-:-:S03]  /*0300*/  IMAD.SHL.U32 R20, R7, 0x4, RZ ;  /* 0x0000000407147824 */ /* 0x000fc600078e00ff */
[----:B------:R-:W-:Y:S02]  /*0310*/  IADD3.X R6, R6, R9, R17, P2, P3 ;  /* 0x0000000906067210 */ /* 0x000fe400017e6411 */
[----:B------:R-:W-:Y:S02]  /*0320*/  IADD3 R22, P2, R20, UR6, RZ ;  /* 0x0000000614167c10 */ /* 0x000fe4000ff5e0ff */
[----:B------:R-:W-:Y:S02]  /*0330*/  SHF.L.U64.HI R16, R7, 0x2, R6 ;  /* 0x0000000207107819 */ /* 0x000fe40000010206 */
[----:B------:R-:W-:Y:S02]  /*0340*/  CS2R R6, SRZ ;  /* 0x0000000000067805 */ /* 0x000fe4000001ff00 */
[----:B------:R-:W-:Y:S01]  /*0350*/  IADD3.X R23, R16, UR7, RZ, P2, !PT ;  /* 0x0000000710177c10 */ /* 0x000fe200097fe4ff */
[----:B-1----:R-:W-:Y:S01]  /*0360*/  IMAD.WIDE R18, R8, 0x4, R10 ;  /* 0x0000000408127825 */ /* 0x002fe200078e020a */
[----:B------:R-:W-:-:S03]  /*0370*/  ULDC.64 UR6, c[0x0][0x210] ;  /* 0x0000840000067ab9 */ /* 0x000fc60000000a00 */
[----:B------:R-:W5:Y:S01]  /*0380*/  @P1 LDG.E.64 R6, desc[UR4][R22.64+-0x1b00] ;  /* 0xffe5000416061981 */ /* 0x000f62000c1e1b00 */
[----:B----4-:R-:W-:Y:S01]  /*0390*/  IMAD.WIDE R14, R8, 0x4, R14 ;  /* 0x00000004080e7825 */ /* 0x010fe200078e020e */
[----:B------:R-:W-:Y:S02]  /*03a0*/  CS2R R8, SRZ ;  /* 0x0000000000087805 */ /* 0x000fe4000001ff00 */
[----:B------:R-:W-:Y:S02]  /*03b0*/  CS2R R10, SRZ ;  /* 0x00000000000a7805 */ /* 0x000fe4000001ff00 */
[----:B------:R-:W-:Y:S02]  /*03c0*/  IADD3 R20, P2, R20, UR6, RZ ;  /* 0x0000000614147c10 */ /* 0x000fe4000ff5e0ff */
[----:B--2---:R-:W-:Y:S01]  /*03d0*/  CS2R R12, SRZ ;  /* 0x00000000000c7805 */ /* 0x004fe2000001ff00 */
[----:B------:R-:W2:Y:S01]  /*03e0*/  @P1 LDG.E.EL.64 R8, desc[UR4][R18.64] ;  /* 0x0000000412081981 */ /* 0x000ea2000c2e1b00 */
[----:B------:R-:W-:-:S03]  /*03f0*/  IADD3.X R21, R16, UR7, RZ, P2, !PT ;  /* 0x0000000710157c10 */ /* 0x000fc600097fe4ff */
[----:B------:R5:W4:Y:S04]  /*0400*/  @P1 LDG.E.EL.64 R10, desc[UR4][R14.64] ;  /* 0x000000040e0a1981 */ /* 0x000b28000c2e1b00 */
[----:B------:R-:W2:Y:S01]  /*0410*/  @P1 LDG.E.64 R12, desc[UR4][R20.64+-0x1b00] ;  /* 0xffe50004140c1981 */ /* 0x000ea2000c1e1b00 */
[----:B---3--:R-:W-:Y:S02]  /*0420*/  SEL R2, R2, RZ, P1 ;  /* 0x000000ff02027207 */ /* 0x008fe40000800000 */
[----:B------:R-:W-:-:S03]  /*0430*/  SEL R3, R3, RZ, P1 ;  /* 0x000000ff03037207 */ /* 0x000fc60000800000 */
[----:B------:R-:W-:Y:S02]  /*0440*/  FADD R2, R2, 9.9999997473787516356e-06 ;  /* 0x3727c5ac02027421 */ /* 0x000fe40000000000 */
[----:B------:R-:W-:Y:S02]  /*0450*/  FADD R3, R3, 9.9999997473787516356e-06 ;  /* 0x3727c5ac03037421 */ /* 0x000fe40000000000 */
[----:B------:R-:W1:Y:S08]  /*0460*/  MUFU.SQRT R16, R2 ;  /* 0x0000000200107308 */ /* 0x000e700000002000 */
[----:B------:R-:W3:Y:S01]  /*0470*/  MUFU.SQRT R17, R3 ;  /* 0x0000000300117308 */ /* 0x000ee20000002000 */
[----:B-1----:R-:W-:-:S02]  /*0480*/  FSETP.GT.AND P2, PT, R16, 8.50705917302346158658e+37, PT ;  /* 0x7e8000001000780b */ /* 0x002fc40003f44000 */
[----:B------:R-:W-:Y:S02]  /*0490*/  FSETP.GEU.AND P4, PT, R16, 1.175494350822287508e-38, PT ;  /* 0x008000001000780b */ /* 0x000fe40003f8e000 */
[C---:B0--3--:R-:W-:Y:S02]  /*04a0*/  FSETP.GT.AND P3, PT, R17.reuse, 8.50705917302346158658e+37, PT ;  /* 0x7e8000001100780b */ /* 0x049fe40003f64000 */
[----:B------:R-:W-:-:S07]  /*04b0*/  FSETP.GEU.AND P5, PT, R17, 1.175494350822287508e-38, PT ;  /* 0x008000001100780b */ /* 0x000fce0003fae000 */
[----:B------:R-:W-:-:S04]  /*04c0*/  @P2 FMUL R16, R16, 0.25 ;  /* 0x3e80000010102820 */ /* 0x000fc80000400000 */
[----:B------:R-:W-:Y:S01]  /*04d0*/  @!P4 FMUL R16, R16, 16777216 ;  /* 0x4b8000001010c820 */ /* 0x000fe20000400000 */
[----:B------:R-:W-:Y:S01]  /*04e0*/  @P3 FMUL R17, R17, 0.25 ;  /* 0x3e80000011113820 */ /* 0x000fe20000400000 */
[----:B------:R-:W-:-:S04]  /*04f0*/  IMAD.MOV.U32 R2, RZ, RZ, 0x3e800000 ;  /* 0x3e800000ff027424 */ /* 0x000fc800078e00ff */
[----:B------:R-:W0:Y:S01]  /*0500*/  MUFU.RCP R16, R16 ;  /* 0x0000001000107308 */ /* 0x000e220000001000 */
[----:B------:R-:W-:Y:S01]  /*0510*/  @!P5 FMUL R17, R17, 16777216 ;  /* 0x4b8000001111d820 */ /* 0x000fe20000400000 */
[----:B-----5:R-:W-:Y:S02]  /*0520*/  SEL R15, R7, RZ, P1 ;  /* 0x000000ff070f7207 */ /* 0x020fe40000800000 */
[----:B------:R-:W-:-:S04]  /*0530*/  FSEL R7, R2, 1, P2 ;  /* 0x3f80000002077808 */ /* 0x000fc80001000000 */
[----:B------:R-:W1:Y:S01]  /*0540*/  MUFU.RCP R17, R17 ;  /* 0x0000001100117308 */ /* 0x000e620000001000 */
[----:B------:R-:W-:Y:S02]  /*0550*/  SEL R14, R6, RZ, P1 ;  /* 0x000000ff060e7207 */ /* 0x000fe40000800000 */
[----:B------:R-:W-:Y:S01]  /*0560*/  SEL R18, R5, RZ, P1 ;  /* 0x000000ff05127207 */ /* 0x000fe20000800000 */
[----:B------:R-:W-:Y:S01]  /*0570*/  @!P4 FMUL R7, R7, 16777216 ;  /* 0x4b8000000707c820 */ /* 0x000fe20000400000 */
[----:B------:R-:W-:Y:S02]  /*0580*/  FSEL R6, R2, 1, P3 ;  /* 0x3f80000002067808 */ /* 0x000fe40001800000 */
[----:B------:R-:W-:Y:S01]  /*0590*/  SEL R5, R4, RZ, P1 ;  /* 0x000000ff04057207 */ /* 0x000fe20000800000 */
[----:B0-----:R-:W-:Y:S01]  /*05a0*/  FMUL R16, R16, R7 ;  /* 0x0000000710107220 */ /* 0x001fe20000400000 */
[----:B------:R-:W0:Y:S01]  /*05b0*/  LDC.64 R2, c[0x0][0x240] ;  /* 0x00009000ff027b82 */ /* 0x000e220000000a00 */
[----:B------:R-:W-:-:S02]  /*05c0*/  @!P5 FMUL R6, R6, 16777216 ;  /* 0x4b8000000606d820 */ /* 0x000fc40000400000 */
[----:B------:R-:W-:Y:S01]  /*05d0*/  FADD R5, R14, -R5 ;  /* 0x800000050e057221 */ /* 0x000fe20000000000 */
[----:B--2---:R-:W-:Y:S01]  /*05e0*/  SEL R8, R8, RZ, P1 ;  /* 0x000000ff08087207 */ /* 0x004fe20000800000 */
[----:B------:R-:W-:Y:S01]  /*05f0*/  FADD R4, R15, -R18 ;  /* 0x800000120f047221 */ /* 0x000fe20000000000 */
[----:B----4-:R-:W-:Y:S01]  /*0600*/  SEL R10, R10, RZ, P1 ;  /* 0x000000ff0a0a7207 */ /* 0x010fe20000800000 */
[----:B-1----:R-:W-:Y:S01]  /*0610*/  FMUL R17, R17, R6 ;  /* 0x0000000611117220 */ /* 0x002fe20000400000 */
[----:B------:R-:W-:Y:S01]  /*0620*/  FMUL R5, R5, R16 ;  /* 0x0000001005057220 */ /* 0x000fe20000400000 */
[----:B------:R-:W-:Y:S02]  /*0630*/  SEL R9, R9, RZ, P1 ;  /* 0x000000ff09097207 */ /* 0x000fe40000800000 */
[----:B------:R-:W-:Y:S01]  /*0640*/  FMUL R6, R4, R17 ;  /* 0x0000001104067220 */ /* 0x000fe20000400000 */
[----:B------:R-:W-:Y:S01]  /*0650*/  FFMA R10, R5, R8, R10 ;  /* 0x00000008050a7223 */ /* 0x000fe2000000000a */
[----:B------:R-:W-:-:S02]  /*0660*/  SEL R11, R11, RZ, P1 ;  /* 0x000000ff0b0b7207 */ /* 0x000fc40000800000 */
[----:B------:R-:W-:Y:S02]  /*0670*/  SEL R5, R12, RZ, P1 ;  /* 0x000000ff0c057207 */ /* 0x000fe40000800000 */
[----:B------:R-:W-:Y:S02]  /*0680*/  SEL R4, R13, RZ, P1 ;  /* 0x000000ff0d047207 */ /* 0x000fe40000800000 */
[----:B------:R-:W-:Y:S01]  /*0690*/  ISETP.GE.AND P1, PT, R0, 0xd800, PT ;  /* 0x0000d8000000780c */ /* 0x000fe20003f26270 */
[----:B------:R-:W-:Y:S01]  /*06a0*/  FFMA R11, R6, R9, R11 ;  /* 0x00000009060b7223 */ /* 0x000fe2000000000b */
[----:B------:R-:W-:-:S03]  /*06b0*/  FADD R10, R5, R10 ;  /* 0x0000000a050a7221 */ /* 0x000fc60000000000 */
[----:B------:R-:W-:Y:S01]  /*06c0*/  FADD R11, R4, R11 ;  /* 0x0000000b040b7221 */ /* 0x000fe20000000000 */
[----:B0-----:R-:W-:Y:S01]  /*06d0*/  IMAD.WIDE R2, R0, 0x4, R2 ;  /* 0x0000000400027825 */ /* 0x001fe200078e0202 */
[----:B------:R-:W-:-:S03]  /*06e0*/  SEL R10, R10, RZ, !P0 ;  /* 0x000000ff0a0a7207 */ /* 0x000fc60004000000 */
[----:B------:R-:W-:-:S03]  /*06f0*/  SEL R11, R11, RZ, !P0 ;  /* 0x000000ff0b0b7207 */ /* 0x000fc60004000000 */
[----:B------:R-:W-:Y:S05]  /*0700*/  @P1 EXIT ;  /* 0x000000000000194d */ /* 0x000fea0003800000 */
[----:B------:R-:W-:Y:S01]  /*0710*/  STG.E.64 desc[UR4][R2.64], R10 ;  /* 0x0000000a02007986 */ /* 0x000fe2000c101b04 */
[----:B------:R-:W-:Y:S05]  /*0720*/  EXIT ;  /* 0x000000000000794d */ /* 0x000fea0003800000 */
.L_x_0:
[----:B------:R-:W-:-:S00]  /*0730*/  BRA `(.L_x_0) ;  /* 0xfffffffc00fc7947 */ /* 0x000fc0000383ffff */
[----:B------:R-:W-:-:S00]  /*0740*/  NOP ;  /* 0x0000000000007918 */ /* 0x000fc00000000000 */
        /* <DEDUP_REMOVED lines=11> */
.L_x_1:


//--------------------- .nv.global.init           --------------------------
	.section	.nv.global.init,"aw",@progbits
.nv.global.init:
	.type		_$_str,@object
	.size		_$_str,(_$_str_$_2 - _$_str)
_$_str:
        /*0000*/ 	.byte	0x5f, 0x5f, 0x43, 0x55, 0x44, 0x41, 0x5f, 0x46, 0x54, 0x5a, 0x00
	.type		_$_str_$_2,@object
	.size		_$_str_$_2,(.L_1 - _$_str_$_2)
_$_str_$_2:
        /*000b*/ 	.byte	0x5f, 0x5f, 0x43, 0x55, 0x44, 0x41, 0x5f, 0x50, 0x52, 0x45, 0x43, 0x5f, 0x53, 0x51, 0x52, 0x54
        /*001b*/ 	.byte	0x00
.L_1:


//--------------------- .nv.constant0.triton_poi_fused__native_batch_norm_legit_no_training_add_constant_pad_nd_30 --------------------------
	.section	.nv.constant0.triton_poi_fused__native_batch_norm_legit_no_training_add_constant_pad_nd_30,"a",@progbits
	.sectionflags	@""
	.align	4
.nv.constant0.triton_poi_fused__native_batch_norm_legit_no_training_add_constant_pad_nd_30:
	.zero		588
